//
// Generated by NVIDIA NVVM Compiler
//
// Compiler Build ID: CL-36424714
// Cuda compilation tools, release 13.0, V13.0.88
// Based on NVVM 20.0.0
//

.version 9.0
.target sm_100
.address_size 64

	// .globl	_Z11process_rowPiPbS_S_S_S_m
.extern .func  (.param .b64 func_retval0) malloc
(
	.param .b64 malloc_param_0
)
;
.extern .func free
(
	.param .b64 free_param_0
)
;

.visible .entry _Z11process_rowPiPbS_S_S_S_m(
	.param .u64 .ptr .align 1 _Z11process_rowPiPbS_S_S_S_m_param_0,
	.param .u64 .ptr .align 1 _Z11process_rowPiPbS_S_S_S_m_param_1,
	.param .u64 .ptr .align 1 _Z11process_rowPiPbS_S_S_S_m_param_2,
	.param .u64 .ptr .align 1 _Z11process_rowPiPbS_S_S_S_m_param_3,
	.param .u64 .ptr .align 1 _Z11process_rowPiPbS_S_S_S_m_param_4,
	.param .u64 .ptr .align 1 _Z11process_rowPiPbS_S_S_S_m_param_5,
	.param .u64 _Z11process_rowPiPbS_S_S_S_m_param_6
)
{
	.reg .pred 	%p<9>;
	.reg .b16 	%rs<4>;
	.reg .b32 	%r<52>;
	.reg .b64 	%rd<56>;

	ld.param.u64 	%rd19, [_Z11process_rowPiPbS_S_S_S_m_param_0];
	ld.param.u64 	%rd20, [_Z11process_rowPiPbS_S_S_S_m_param_1];
	ld.param.u64 	%rd16, [_Z11process_rowPiPbS_S_S_S_m_param_2];
	ld.param.u64 	%rd17, [_Z11process_rowPiPbS_S_S_S_m_param_3];
	ld.param.u64 	%rd21, [_Z11process_rowPiPbS_S_S_S_m_param_4];
	ld.param.u64 	%rd22, [_Z11process_rowPiPbS_S_S_S_m_param_5];
	ld.param.u64 	%rd18, [_Z11process_rowPiPbS_S_S_S_m_param_6];
	cvta.to.global.u64 	%rd1, %rd20;
	cvta.to.global.u64 	%rd2, %rd19;
	cvta.to.global.u64 	%rd3, %rd21;
	cvta.to.global.u64 	%rd4, %rd22;
	mov.u32 	%r22, %tid.x;
	mov.u32 	%r23, %ctaid.x;
	mov.u32 	%r24, %ntid.x;
	mad.lo.s32 	%r1, %r23, %r24, %r22;
	cvt.s64.s32 	%rd5, %r1;
	setp.le.u64 	%p1, %rd18, %rd5;
	@%p1 bra 	$L__BB0_13;
	mul.lo.s64 	%rd23, %rd18, 12;
	{ // callseq 0, 0
	.param .b64 param0;
	st.param.b64 	[param0], %rd23;
	.param .b64 retval0;
	call.uni (retval0), 
	malloc, 
	(
	param0
	);
	ld.param.b64 	%rd24, [retval0];
	} // callseq 0
	shl.b64 	%rd25, %rd5, 2;
	add.s64 	%rd7, %rd4, %rd25;
	ld.global.u32 	%r26, [%rd7];
	setp.lt.s32 	%p2, %r26, 1;
	mov.b32 	%r51, 0;
	@%p2 bra 	$L__BB0_4;
	add.s64 	%rd8, %rd3, %rd25;
	mul.lo.s64 	%rd9, %rd18, %rd5;
	mov.b32 	%r43, 0;
$L__BB0_3:
	ld.global.u32 	%r28, [%rd8];
	add.s32 	%r29, %r28, %r43;
	mul.wide.s32 	%rd27, %r29, 4;
	add.s64 	%rd28, %rd2, %rd27;
	ld.global.u32 	%r30, [%rd28];
	add.s32 	%r51, %r43, 1;
	mul.wide.u32 	%rd29, %r43, 12;
	add.s64 	%rd30, %rd24, %rd29;
	st.u32 	[%rd30], %r30;
	st.u32 	[%rd30+4], %r1;
	mov.b32 	%r31, 1;
	st.u32 	[%rd30+8], %r31;
	ld.global.u32 	%r32, [%rd8];
	add.s32 	%r33, %r32, %r43;
	mul.wide.s32 	%rd31, %r33, 4;
	add.s64 	%rd32, %rd2, %rd31;
	ld.global.s32 	%rd33, [%rd32];
	add.s64 	%rd34, %rd9, %rd33;
	add.s64 	%rd35, %rd1, %rd34;
	mov.b16 	%rs1, 1;
	st.global.u8 	[%rd35], %rs1;
	ld.global.u32 	%r34, [%rd7];
	setp.lt.s32 	%p3, %r51, %r34;
	mov.u32 	%r43, %r51;
	@%p3 bra 	$L__BB0_3;
$L__BB0_4:
	setp.eq.s32 	%p4, %r51, 0;
	@%p4 bra 	$L__BB0_12;
	mul.lo.s64 	%rd10, %rd18, %rd5;
	cvta.to.global.u64 	%rd11, %rd16;
	cvta.to.global.u64 	%rd12, %rd17;
	mov.b32 	%r46, 0;
	bra.uni 	$L__BB0_7;
$L__BB0_6:
	setp.eq.s32 	%p8, %r46, %r51;
	@%p8 bra 	$L__BB0_12;
$L__BB0_7:
	mov.u32 	%r7, %r46;
	add.s32 	%r46, %r7, 1;
	mul.wide.u32 	%rd36, %r7, 12;
	add.s64 	%rd37, %rd24, %rd36;
	ld.u32 	%r9, [%rd37];
	ld.u32 	%r36, [%rd37+4];
	ld.u32 	%r10, [%rd37+8];
	cvt.s64.s32 	%rd13, %r9;
	add.s64 	%rd38, %rd10, %rd13;
	shl.b64 	%rd39, %rd38, 2;
	add.s64 	%rd40, %rd11, %rd39;
	st.global.u32 	[%rd40], %r36;
	add.s64 	%rd41, %rd12, %rd39;
	st.global.u32 	[%rd41], %r10;
	mul.wide.s32 	%rd42, %r9, 4;
	add.s64 	%rd14, %rd4, %rd42;
	ld.global.u32 	%r50, [%rd14];
	setp.lt.s32 	%p5, %r50, 1;
	@%p5 bra 	$L__BB0_6;
	shl.b64 	%rd43, %rd13, 2;
	add.s64 	%rd15, %rd3, %rd43;
	add.s32 	%r12, %r10, 1;
	mov.b32 	%r48, 0;
$L__BB0_9:
	ld.global.u32 	%r38, [%rd15];
	add.s32 	%r39, %r38, %r48;
	mul.wide.s32 	%rd44, %r39, 4;
	add.s64 	%rd45, %rd2, %rd44;
	ld.global.u32 	%r16, [%rd45];
	cvt.s64.s32 	%rd46, %r16;
	add.s64 	%rd47, %rd10, %rd46;
	add.s64 	%rd48, %rd1, %rd47;
	ld.global.u8 	%rs2, [%rd48];
	setp.ne.s16 	%p6, %rs2, 0;
	@%p6 bra 	$L__BB0_11;
	add.s32 	%r17, %r51, 1;
	mul.wide.s32 	%rd49, %r51, 12;
	add.s64 	%rd50, %rd24, %rd49;
	st.u32 	[%rd50], %r16;
	st.u32 	[%rd50+4], %r9;
	st.u32 	[%rd50+8], %r12;
	ld.global.u32 	%r40, [%rd15];
	add.s32 	%r41, %r40, %r48;
	mul.wide.s32 	%rd51, %r41, 4;
	add.s64 	%rd52, %rd2, %rd51;
	ld.global.s32 	%rd53, [%rd52];
	add.s64 	%rd54, %rd10, %rd53;
	add.s64 	%rd55, %rd1, %rd54;
	mov.b16 	%rs3, 1;
	st.global.u8 	[%rd55], %rs3;
	ld.global.u32 	%r50, [%rd14];
	mov.u32 	%r51, %r17;
$L__BB0_11:
	add.s32 	%r48, %r48, 1;
	setp.lt.s32 	%p7, %r48, %r50;
	@%p7 bra 	$L__BB0_9;
	bra.uni 	$L__BB0_6;
$L__BB0_12:
	{ // callseq 1, 0
	.param .b64 param0;
	st.param.b64 	[param0], %rd24;
	call.uni 
	free, 
	(
	param0
	);
	} // callseq 1
$L__BB0_13:
	ret;

}


// ===== COMPILED SASS (sm_100) =====

	.target	sm_100

	.elftype	@"ET_EXEC"


//--------------------- .note.nv.tkinfo           --------------------------
	.section	.note.nv.tkinfo,"",@"SHT_NOTE"
	.sectionflags	@"SHF_NOTE_NV_TKINFO"
	.tkinfo
        /*0018*/ 	.word	0x00000002
        /*0030*/ 	.string	""
        /*0030*/ 	.string	"ptxas"
        /*0030*/ 	.string	"Cuda compilation tools, release 13.0, V13.0.88"
        /*0030*/ 	.string	"Build cuda_13.0.r13.0/compiler.36424714_0"
        /*0030*/ 	.string	"-arch sm_100 -m 64 "



//--------------------- .note.nv.cuinfo           --------------------------
	.section	.note.nv.cuinfo,"",@"SHT_NOTE"
	.sectionflags	@"SHF_NOTE_NV_CUINFO"
        /*0018*/ 	.short	0x0002
        /*001a*/ 	.short	0x0064
        /*001c*/ 	.short	0x0082
	.zero		2


//--------------------- .nv.info                  --------------------------
	.section	.nv.info,"",@"SHT_CUDA_INFO"
	.align	4


	//----- nvinfo : EIATTR_REGCOUNT
	.align		4
        /*0000*/ 	.byte	0x04, 0x2f
        /*0002*/ 	.short	(.L_1 - .L_0)
	.align		4
.L_0:
        /*0004*/ 	.word	index@(_Z11process_rowPiPbS_S_S_S_m)
        /*0008*/ 	.word	0x00000020


	//----- nvinfo : EIATTR_FRAME_SIZE
	.align		4
.L_1:
        /*000c*/ 	.byte	0x04, 0x11
        /*000e*/ 	.short	(.L_3 - .L_2)
	.align		4
.L_2:
        /*0010*/ 	.word	index@(_Z11process_rowPiPbS_S_S_S_m)
        /*0014*/ 	.word	0x00000000


	//----- nvinfo : EIATTR_MIN_STACK_SIZE
	.align		4
.L_3:
        /*0018*/ 	.byte	0x04, 0x12
        /*001a*/ 	.short	(.L_5 - .L_4)
	.align		4
.L_4:
        /*001c*/ 	.word	index@(_Z11process_rowPiPbS_S_S_S_m)
        /*0020*/ 	.word	0x00000000
.L_5:


//--------------------- .nv.compat                --------------------------
	.section	.nv.compat,"",@"SHT_CUDA_COMPAT_INFO"
	.align	4
        /*0000*/ 	.byte	0x02, 0x09, 0x00, 0x00, 0x02, 0x02, 0x01, 0x00, 0x02, 0x05, 0x05, 0x00, 0x03, 0x07, 0x01, 0x01
        /*0010*/ 	.byte	0x02, 0x03, 0x00, 0x00, 0x02, 0x06, 0x01, 0x00, 0x04, 0x0b, 0x08, 0x00, 0x09, 0x00, 0x00, 0x00
        /*0020*/ 	.byte	0x00, 0x00, 0x00, 0x00


//--------------------- .nv.info._Z11process_rowPiPbS_S_S_S_m --------------------------
	.section	.nv.info._Z11process_rowPiPbS_S_S_S_m,"",@"SHT_CUDA_INFO"
	.sectionflags	@""
	.align	4


	//----- nvinfo : EIATTR_CUDA_API_VERSION
	.align		4
        /*0000*/ 	.byte	0x04, 0x37
        /*0002*/ 	.short	(.L_7 - .L_6)
.L_6:
        /*0004*/ 	.word	0x00000082


	//----- nvinfo : EIATTR_KPARAM_INFO
	.align		4
.L_7:
        /*0008*/ 	.byte	0x04, 0x17
        /*000a*/ 	.short	(.L_9 - .L_8)
.L_8:
        /*000c*/ 	.word	0x00000000
        /*0010*/ 	.short	0x0006
        /*0012*/ 	.short	0x0030
        /*0014*/ 	.byte	0x00, 0xf0, 0x21, 0x00


	//----- nvinfo : EIATTR_KPARAM_INFO
	.align		4
.L_9:
        /*0018*/ 	.byte	0x04, 0x17
        /*001a*/ 	.short	(.L_11 - .L_10)
.L_10:
        /*001c*/ 	.word	0x00000000
        /*0020*/ 	.short	0x0005
        /*0022*/ 	.short	0x0028
        /*0024*/ 	.byte	0x00, 0xf5, 0x21, 0x00


	//----- nvinfo : EIATTR_KPARAM_INFO
	.align		4
.L_11:
        /*0028*/ 	.byte	0x04, 0x17
        /*002a*/ 	.short	(.L_13 - .L_12)
.L_12:
        /*002c*/ 	.word	0x00000000
        /*0030*/ 	.short	0x0004
        /*0032*/ 	.short	0x0020
        /*0034*/ 	.byte	0x00, 0xf5, 0x21, 0x00


	//----- nvinfo : EIATTR_KPARAM_INFO
	.align		4
.L_13:
        /*0038*/ 	.byte	0x04, 0x17
        /*003a*/ 	.short	(.L_15 - .L_14)
.L_14:
        /*003c*/ 	.word	0x00000000
        /*0040*/ 	.short	0x0003
        /*0042*/ 	.short	0x0018
        /*0044*/ 	.byte	0x00, 0xf5, 0x21, 0x00


	//----- nvinfo : EIATTR_KPARAM_INFO
	.align		4
.L_15:
        /*0048*/ 	.byte	0x04, 0x17
        /*004a*/ 	.short	(.L_17 - .L_16)
.L_16:
        /*004c*/ 	.word	0x00000000
        /*0050*/ 	.short	0x0002
        /*0052*/ 	.short	0x0010
        /*0054*/ 	.byte	0x00, 0xf5, 0x21, 0x00


	//----- nvinfo : EIATTR_KPARAM_INFO
	.align		4
.L_17:
        /*0058*/ 	.byte	0x04, 0x17
        /*005a*/ 	.short	(.L_19 - .L_18)
.L_18:
        /*005c*/ 	.word	0x00000000
        /*0060*/ 	.short	0x0001
        /*0062*/ 	.short	0x0008
        /*0064*/ 	.byte	0x00, 0xf5, 0x21, 0x00


	//----- nvinfo : EIATTR_KPARAM_INFO
	.align		4
.L_19:
        /*0068*/ 	.byte	0x04, 0x17
        /*006a*/ 	.short	(.L_21 - .L_20)
.L_20:
        /*006c*/ 	.word	0x00000000
        /*0070*/ 	.short	0x0000
        /*0072*/ 	.short	0x0000
        /*0074*/ 	.byte	0x00, 0xf5, 0x21, 0x00


	//----- nvinfo : EIATTR_SPARSE_MMA_MASK
	.align		4
.L_21:
        /*0078*/ 	.byte	0x03, 0x50
        /*007a*/ 	.short	0x0000


	//----- nvinfo : EIATTR_MAXREG_COUNT
	.align		4
        /*007c*/ 	.byte	0x03, 0x1b
        /*007e*/ 	.short	0x00ff


	//----- nvinfo : EIATTR_EXTERNS
	.align		4
        /*0080*/ 	.byte	0x04, 0x0f
        /*0082*/ 	.short	(.L_23 - .L_22)


	//   ....[0]....
	.align		4
.L_22:
        /*0084*/ 	.word	index@(malloc)


	//   ....[1]....
	.align		4
        /*0088*/ 	.word	index@(free)


	//----- nvinfo : EIATTR_MERCURY_ISA_VERSION
	.align		4
.L_23:
        /*008c*/ 	.byte	0x03, 0x5f
        /*008e*/ 	.short	0x0101


	//----- nvinfo : EIATTR_VRC_CTA_INIT_COUNT
	.align		4
        /*0090*/ 	.byte	0x02, 0x4a
	.zero		1
	.zero		1


	//----- nvinfo : EIATTR_SYSCALL_OFFSETS
	.align		4
        /*0094*/ 	.byte	0x04, 0x46
        /*0096*/ 	.short	(.L_25 - .L_24)


	//   ....[0]....
.L_24:
        /*0098*/ 	.word	0x00000170


	//   ....[1]....
        /*009c*/ 	.word	0x00000940


	//----- nvinfo : EIATTR_EXIT_INSTR_OFFSETS
	.align		4
.L_25:
        /*00a0*/ 	.byte	0x04, 0x1c
        /*00a2*/ 	.short	(.L_27 - .L_26)


	//   ....[0]....
.L_26:
        /*00a4*/ 	.word	0x00000090


	//   ....[1]....
        /*00a8*/ 	.word	0x00000950


	//----- nvinfo : EIATTR_CRS_STACK_SIZE
	.align		4
.L_27:
        /*00ac*/ 	.byte	0x04, 0x1e
        /*00ae*/ 	.short	(.L_29 - .L_28)
.L_28:
        /*00b0*/ 	.word	0x00000000


	//----- nvinfo : EIATTR_CBANK_PARAM_SIZE
	.align		4
.L_29:
        /*00b4*/ 	.byte	0x03, 0x19
        /*00b6*/ 	.short	0x0038


	//----- nvinfo : EIATTR_PARAM_CBANK
	.align		4
        /*00b8*/ 	.byte	0x04, 0x0a
        /*00ba*/ 	.short	(.L_31 - .L_30)
	.align		4
.L_30:
        /*00bc*/ 	.word	index@(.nv.constant0._Z11process_rowPiPbS_S_S_S_m)
        /*00c0*/ 	.short	0x0380
        /*00c2*/ 	.short	0x0038


	//----- nvinfo : EIATTR_SW_WAR
	.align		4
.L_31:
        /*00c4*/ 	.byte	0x04, 0x36
        /*00c6*/ 	.short	(.L_33 - .L_32)
.L_32:
        /*00c8*/ 	.word	0x00000008
.L_33:


//--------------------- .nv.callgraph             --------------------------
	.section	.nv.callgraph,"",@"SHT_CUDA_CALLGRAPH"
	.align	4
	.sectionentsize	8
	.align		4
        /*0000*/ 	.word	0x00000000
	.align		4
        /*0004*/ 	.word	0xffffffff
	.align		4
        /*0008*/ 	.word	index@(_Z11process_rowPiPbS_S_S_S_m)
	.align		4
        /*000c*/ 	.word	index@(free)
	.align		4
        /*0010*/ 	.word	index@(_Z11process_rowPiPbS_S_S_S_m)
	.align		4
        /*0014*/ 	.word	index@(malloc)
	.align		4
        /*0018*/ 	.word	0x00000000
	.align		4
        /*001c*/ 	.word	0xfffffffe
	.align		4
        /*0020*/ 	.word	0x00000000
	.align		4
        /*0024*/ 	.word	0xfffffffd
	.align		4
        /*0028*/ 	.word	0x00000000
	.align		4
        /*002c*/ 	.word	0xfffffffc


//--------------------- .nv.constant4             --------------------------
	.section	.nv.constant4,"a",@progbits
	.align	8
	.align		8
.nv.constant4:
        /*0000*/ 	.dword	malloc
	.align		8
        /*0008*/ 	.dword	free


//--------------------- .text._Z11process_rowPiPbS_S_S_S_m --------------------------
	.section	.text._Z11process_rowPiPbS_S_S_S_m,"ax",@progbits
	.align	128
        .global         _Z11process_rowPiPbS_S_S_S_m
        .type           _Z11process_rowPiPbS_S_S_S_m,@function
        .size           _Z11process_rowPiPbS_S_S_S_m,(.L_x_14 - _Z11process_rowPiPbS_S_S_S_m)
        .other          _Z11process_rowPiPbS_S_S_S_m,@"STO_CUDA_ENTRY STV_DEFAULT"
_Z11process_rowPiPbS_S_S_S_m:
.text._Z11process_rowPiPbS_S_S_S_m:
[----:B------:R-:W0:Y:S01]  /*0000*/  LDC R1, c[0x0][0x37c] ;  /* 0x0000df00ff017b82 */ /* 0x000e220000000800 */
[----:B------:R-:W1:Y:S07]  /*0010*/  S2R R2, SR_TID.X ;  /* 0x0000000000027919 */ /* 0x000e6e0000002100 */
[----:B------:R-:W1:Y:S01]  /*0020*/  S2UR UR4, SR_CTAID.X ;  /* 0x00000000000479c3 */ /* 0x000e620000002500 */
[----:B------:R-:W2:Y:S07]  /*0030*/  LDCU.64 UR6, c[0x0][0x3b0] ;  /* 0x00007600ff0677ac */ /* 0x000eae0008000a00 */
[----:B------:R-:W1:Y:S02]  /*0040*/  LDC R3, c[0x0][0x360] ;  /* 0x0000d800ff037b82 */ /* 0x000e640000000800 */
[----:B-1----:R-:W-:-:S05]  /*0050*/  IMAD R2, R3, UR4, R2 ;  /* 0x0000000403027c24 */ /* 0x002fca000f8e0202 */
[----:B--2---:R-:W-:Y:S02]  /*0060*/  ISETP.GE.U32.AND P0, PT, R2, UR6, PT ;  /* 0x0000000602007c0c */ /* 0x004fe4000bf06070 */
[----:B------:R-:W-:-:S04]  /*0070*/  SHF.R.S32.HI R17, RZ, 0x1f, R2 ;  /* 0x0000001fff117819 */ /* 0x000fc80000011402 */
[----:B------:R-:W-:-:S13]  /*0080*/  ISETP.GE.U32.AND.EX P0, PT, R17, UR7, PT, P0 ;  /* 0x0000000711007c0c */ /* 0x000fda000bf06100 */
[----:B0-----:R-:W-:Y:S05]  /*0090*/  @P0 EXIT ;  /* 0x000000000000094d */ /* 0x001fea0003800000 */
[----:B------:R-:W-:Y:S01]  /*00a0*/  MOV R0, 0x0 ;  /* 0x0000000000007802 */ /* 0x000fe20000000f00 */
[----:B------:R-:W-:Y:S02]  /*00b0*/  UIMAD.WIDE.U32 UR4, UR6, 0xc, URZ ;  /* 0x0000000c060478a5 */ /* 0x000fe4000f8e00ff */
[----:B------:R-:W-:Y:S01]  /*00c0*/  UIMAD UR6, UR7, 0xc, URZ ;  /* 0x0000000c070678a4 */ /* 0x000fe2000f8e02ff */
[----:B------:R0:W1:Y:S01]  /*00d0*/  LDC.64 R6, c[0x4][R0] ;  /* 0x0100000000067b82 */ /* 0x0000620000000a00 */
[----:B------:R-:W2:Y:S02]  /*00e0*/  LDCU.64 UR36, c[0x0][0x358] ;  /* 0x00006b00ff2477ac */ /* 0x000ea40008000a00 */
[----:B------:R-:W-:Y:S01]  /*00f0*/  IMAD.U32 R8, RZ, RZ, UR4 ;  /* 0x00000004ff087e24 */ /* 0x000fe2000f8e00ff */
[----:B------:R-:W-:Y:S02]  /*0100*/  UIADD3 UR6, UPT, UPT, UR5, UR6, URZ ;  /* 0x0000000605067290 */ /* 0x000fe4000fffe0ff */
[----:B------:R-:W-:Y:S01]  /*0110*/  IMAD.U32 R9, RZ, RZ, UR5 ;  /* 0x00000005ff097e24 */ /* 0x000fe2000f8e00ff */
[----:B------:R-:W3:Y:S01]  /*0120*/  LDCU.64 UR40, c[0x0][0x3b0] ;  /* 0x00007600ff2877ac */ /* 0x000ee20008000a00 */
[----:B------:R-:W-:-:S02]  /*0130*/  IMAD.MOV.U32 R4, RZ, RZ, R8 ;  /* 0x000000ffff047224 */ /* 0x000fc400078e0008 */
[----:B------:R-:W-:Y:S01]  /*0140*/  IMAD.U32 R5, RZ, RZ, UR6 ;  /* 0x00000006ff057e24 */ /* 0x000fe2000f8e00ff */
[----:B0-----:R-:W4:Y:S06]  /*0150*/  LDCU.64 UR38, c[0x0][0x388] ;  /* 0x00007100ff2677ac */ /* 0x001f2c0008000a00 */
[----:B------:R-:W-:-:S07]  /*0160*/  LEPC R20, `(.L_x_0) ;  /* 0x000000001014794e */ /* 0x000fce0000000000 */
[----:B-1234-:R-:W-:Y:S05]  /*0170*/  CALL.ABS.NOINC R6 ;  /* 0x0000000006007343 */ /* 0x01efea0003c00000 */
.L_x_0:
[----:B------:R-:W0:Y:S01]  /*0180*/  LDCU.64 UR4, c[0x0][0x3a8] ;  /* 0x00007500ff0477ac */ /* 0x000e220008000a00 */
[C---:B------:R-:W-:Y:S01]  /*0190*/  IMAD.SHL.U32 R10, R2.reuse, 0x4, RZ ;  /* 0x00000004020a7824 */ /* 0x040fe200078e00ff */
[----:B------:R-:W-:-:S04]  /*01a0*/  SHF.L.U64.HI R11, R2, 0x2, R17 ;  /* 0x00000002020b7819 */ /* 0x000fc80000010211 */
[----:B0-----:R-:W-:-:S04]  /*01b0*/  IADD3 R6, P0, PT, R10, UR4, RZ ;  /* 0x000000040a067c10 */ /* 0x001fc8000ff1e0ff */
[----:B------:R-:W-:-:S05]  /*01c0*/  IADD3.X R7, PT, PT, R11, UR5, RZ, P0, !PT ;  /* 0x000000050b077c10 */ /* 0x000fca00087fe4ff */
[----:B------:R-:W2:Y:S01]  /*01d0*/  LDG.E R0, desc[UR36][R6.64] ;  /* 0x0000002406007981 */ /* 0x000ea2000c1e1900 */
[----:B------:R-:W-:Y:S01]  /*01e0*/  BSSY.RECONVERGENT B0, `(.L_x_1) ;  /* 0x0000025000007945 */ /* 0x000fe20003800200 */
[----:B------:R-:W-:Y:S01]  /*01f0*/  IMAD.MOV.U32 R3, RZ, RZ, RZ ;  /* 0x000000ffff037224 */ /* 0x000fe200078e00ff */
[----:B--2---:R-:W-:-:S13]  /*0200*/  ISETP.GE.AND P0, PT, R0, 0x1, PT ;  /* 0x000000010000780c */ /* 0x004fda0003f06270 */
[----:B------:R-:W-:Y:S05]  /*0210*/  @!P0 BRA `(.L_x_2) ;  /* 0x0000000000848947 */ /* 0x000fea0003800000 */
[----:B------:R-:W0:Y:S01]  /*0220*/  LDCU.64 UR4, c[0x0][0x3a0] ;  /* 0x00007400ff0477ac */ /* 0x000e220008000a00 */
[----:B------:R-:W1:Y:S01]  /*0230*/  LDC.64 R8, c[0x0][0x380] ;  /* 0x0000e000ff087b82 */ /* 0x000e620000000a00 */
[----:B------:R-:W-:Y:S01]  /*0240*/  BSSY.RECONVERGENT B1, `(.L_x_2) ;  /* 0x000001e000017945 */ /* 0x000fe20003800200 */
[----:B------:R-:W-:Y:S01]  /*0250*/  IMAD.MOV.U32 R3, RZ, RZ, RZ ;  /* 0x000000ffff037224 */ /* 0x000fe200078e00ff */
[----:B0-----:R-:W-:-:S04]  /*0260*/  IADD3 R10, P0, PT, R10, UR4, RZ ;  /* 0x000000040a0a7c10 */ /* 0x001fc8000ff1e0ff */
[----:B------:R-:W-:-:S09]  /*0270*/  IADD3.X R11, PT, PT, R11, UR5, RZ, P0, !PT ;  /* 0x000000050b0b7c10 */ /* 0x000fd200087fe4ff */
.L_x_3:
[----:B------:R-:W2:Y:S02]  /*0280*/  LDG.E R0, desc[UR36][R10.64] ;  /* 0x000000240a007981 */ /* 0x000ea4000c1e1900 */
[----:B--2---:R-:W-:-:S05]  /*0290*/  IADD3 R13, PT, PT, R0, R3, RZ ;  /* 0x00000003000d7210 */ /* 0x004fca0007ffe0ff */
[----:B-1----:R-:W-:-:S05]  /*02a0*/  IMAD.WIDE R12, R13, 0x4, R8 ;  /* 0x000000040d0c7825 */ /* 0x002fca00078e0208 */
[----:B------:R-:W2:Y:S01]  /*02b0*/  LDG.E R23, desc[UR36][R12.64] ;  /* 0x000000240c177981 */ /* 0x000ea2000c1e1900 */
[----:B------:R-:W-:-:S04]  /*02c0*/  IMAD.WIDE.U32 R14, R3, 0xc, R4 ;  /* 0x0000000c030e7825 */ /* 0x000fc800078e0004 */
[----:B------:R-:W-:Y:S01]  /*02d0*/  IMAD.MOV.U32 R27, RZ, RZ, 0x1 ;  /* 0x00000001ff1b7424 */ /* 0x000fe200078e00ff */
[----:B------:R-:W-:Y:S04]  /*02e0*/  ST.E desc[UR36][R14.64+0x4], R2 ;  /* 0x000004020e007985 */ /* 0x000fe8000c101924 */
[----:B------:R-:W-:Y:S04]  /*02f0*/  ST.E desc[UR36][R14.64+0x8], R27 ;  /* 0x0000081b0e007985 */ /* 0x000fe8000c101924 */
[----:B--2---:R0:W-:Y:S04]  /*0300*/  ST.E desc[UR36][R14.64], R23 ;  /* 0x000000170e007985 */ /* 0x0041e8000c101924 */
[----:B------:R-:W2:Y:S02]  /*0310*/  LDG.E R0, desc[UR36][R10.64] ;  /* 0x000000240a007981 */ /* 0x000ea4000c1e1900 */
[----:B--2---:R-:W-:-:S04]  /*0320*/  IMAD.IADD R19, R0, 0x1, R3 ;  /* 0x0000000100137824 */ /* 0x004fc800078e0203 */
[----:B------:R-:W-:-:S05]  /*0330*/  IMAD.WIDE R18, R19, 0x4, R8 ;  /* 0x0000000413127825 */ /* 0x000fca00078e0208 */
[----:B------:R-:W2:Y:S01]  /*0340*/  LDG.E R20, desc[UR36][R18.64] ;  /* 0x0000002412147981 */ /* 0x000ea2000c1e1900 */
[----:B------:R-:W-:Y:S02]  /*0350*/  IMAD R25, R17, UR40, RZ ;  /* 0x0000002811197c24 */ /* 0x000fe4000f8e02ff */
[----:B------:R-:W-:Y:S02]  /*0360*/  IMAD.MOV.U32 R0, RZ, RZ, 0x1 ;  /* 0x00000001ff007424 */ /* 0x000fe400078e00ff */
[----:B------:R-:W-:-:S03]  /*0370*/  IMAD R25, R2, UR41, R25 ;  /* 0x0000002902197c24 */ /* 0x000fc6000f8e0219 */
[----:B0-----:R-:W-:Y:S02]  /*0380*/  PRMT R14, R0, 0x7610, R14 ;  /* 0x00007610000e7816 */ /* 0x001fe4000000000e */
[----:B--2---:R-:W-:-:S03]  /*0390*/  SHF.R.S32.HI R21, RZ, 0x1f, R20 ;  /* 0x0000001fff157819 */ /* 0x004fc60000011414 */
[----:B------:R-:W-:-:S03]  /*03a0*/  IMAD.WIDE.U32 R12, R2, UR40, R20 ;  /* 0x00000028020c7c25 */ /* 0x000fc6000f8e0014 */
[----:B------:R-:W-:-:S04]  /*03b0*/  IADD3 R12, P0, PT, R12, UR38, RZ ;  /* 0x000000260c0c7c10 */ /* 0x000fc8000ff1e0ff */
[----:B------:R-:W-:-:S05]  /*03c0*/  IADD3.X R13, PT, PT, R13, UR39, R25, P0, !PT ;  /* 0x000000270d0d7c10 */ /* 0x000fca00087fe419 */
[----:B------:R0:W-:Y:S04]  /*03d0*/  STG.E.U8 desc[UR36][R12.64], R14 ;  /* 0x0000000e0c007986 */ /* 0x0001e8000c101124 */
[----:B------:R-:W2:Y:S01]  /*03e0*/  LDG.E R0, desc[UR36][R6.64] ;  /* 0x0000002406007981 */ /* 0x000ea2000c1e1900 */
[----:B------:R-:W-:-:S05]  /*03f0*/  VIADD R3, R3, 0x1 ;  /* 0x0000000103037836 */ /* 0x000fca0000000000 */
[----:B--2---:R-:W-:-:S13]  /*0400*/  ISETP.GE.AND P0, PT, R3, R0, PT ;  /* 0x000000000300720c */ /* 0x004fda0003f06270 */
[----:B0-----:R-:W-:Y:S05]  /*0410*/  @!P0 BRA `(.L_x_3) ;  /* 0xfffffffc00988947 */ /* 0x001fea000383ffff */
[----:B------:R-:W-:Y:S05]  /*0420*/  BSYNC.RECONVERGENT B1 ;  /* 0x0000000000017941 */ /* 0x000fea0003800200 */
.L_x_2:
[----:B------:R-:W-:Y:S05]  /*0430*/  BSYNC.RECONVERGENT B0 ;  /* 0x0000000000007941 */ /* 0x000fea0003800200 */
.L_x_1:
[----:B------:R-:W-:Y:S01]  /*0440*/  ISETP.NE.AND P0, PT, R3, RZ, PT ;  /* 0x000000ff0300720c */ /* 0x000fe20003f05270 */
[----:B------:R-:W-:-:S12]  /*0450*/  BSSY.RECONVERGENT B0, `(.L_x_4) ;  /* 0x000004b000007945 */ /* 0x000fd80003800200 */
[----:B------:R-:W-:Y:S05]  /*0460*/  @!P0 BRA `(.L_x_5) ;  /* 0x0000000400248947 */ /* 0x000fea0003800000 */
[----:B------:R-:W-:-:S07]  /*0470*/  IMAD.MOV.U32 R6, RZ, RZ, RZ ;  /* 0x000000ffff067224 */ /* 0x000fce00078e00ff */
.L_x_11:
[----:B------:R-:W-:Y:S01]  /*0480*/  IMAD.WIDE.U32 R12, R6, 0xc, R4 ;  /* 0x0000000c060c7825 */ /* 0x000fe200078e0004 */
[----:B0-----:R-:W0:Y:S01]  /*0490*/  LDCU.64 UR8, c[0x0][0x3b0] ;  /* 0x00007600ff0877ac */ /* 0x001e220008000a00 */
[----:B------:R-:W1:Y:S03]  /*04a0*/  LDC.64 R10, c[0x0][0x3a8] ;  /* 0x0000ea00ff0a7b82 */ /* 0x000e660000000a00 */
[----:B------:R-:W2:Y:S01]  /*04b0*/  LD.E R8, desc[UR36][R12.64] ;  /* 0x000000240c087980 */ /* 0x000ea2000c101900 */
[----:B------:R-:W3:Y:S03]  /*04c0*/  LDCU.128 UR4, c[0x0][0x390] ;  /* 0x00007200ff0477ac */ /* 0x000ee60008000c00 */
[----:B------:R-:W4:Y:S04]  /*04d0*/  LD.E R19, desc[UR36][R12.64+0x4] ;  /* 0x000004240c137980 */ /* 0x000f28000c101900 */
[----:B------:R3:W5:Y:S01]  /*04e0*/  LD.E R7, desc[UR36][R12.64+0x8] ;  /* 0x000008240c077980 */ /* 0x000762000c101900 */
[----:B0-----:R-:W-:-:S04]  /*04f0*/  IMAD R15, R17, UR8, RZ ;  /* 0x00000008110f7c24 */ /* 0x001fc8000f8e02ff */
[----:B------:R-:W-:Y:S01]  /*0500*/  IMAD R21, R2, UR9, R15 ;  /* 0x0000000902157c24 */ /* 0x000fe2000f8e020f */
[----:B--2---:R-:W-:Y:S01]  /*0510*/  SHF.R.S32.HI R9, RZ, 0x1f, R8 ;  /* 0x0000001fff097819 */ /* 0x004fe20000011408 */
[----:B-1----:R-:W-:-:S04]  /*0520*/  IMAD.WIDE R10, R8, 0x4, R10 ;  /* 0x00000004080a7825 */ /* 0x002fc800078e020a */
[----:B------:R-:W-:-:S05]  /*0530*/  IMAD.WIDE.U32 R14, R2, UR8, R8 ;  /* 0x00000008020e7c25 */ /* 0x000fca000f8e0008 */
[----:B------:R-:W-:Y:S01]  /*0540*/  IADD3 R21, PT, PT, R21, R15, RZ ;  /* 0x0000000f15157210 */ /* 0x000fe20007ffe0ff */
[----:B------:R-:W-:-:S03]  /*0550*/  IMAD.SHL.U32 R15, R14, 0x4, RZ ;  /* 0x000000040e0f7824 */ /* 0x000fc600078e00ff */
[----:B------:R-:W-:Y:S02]  /*0560*/  SHF.L.U64.HI R0, R14, 0x2, R21 ;  /* 0x000000020e007819 */ /* 0x000fe40000010215 */
[C---:B---3--:R-:W-:Y:S02]  /*0570*/  IADD3 R12, P0, PT, R15.reuse, UR4, RZ ;  /* 0x000000040f0c7c10 */ /* 0x048fe4000ff1e0ff */
[----:B------:R-:W-:Y:S02]  /*0580*/  IADD3 R14, P1, PT, R15, UR6, RZ ;  /* 0x000000060f0e7c10 */ /* 0x000fe4000ff3e0ff */
[C---:B------:R-:W-:Y:S02]  /*0590*/  IADD3.X R13, PT, PT, R0.reuse, UR5, RZ, P0, !PT ;  /* 0x00000005000d7c10 */ /* 0x040fe400087fe4ff */
[----:B------:R-:W-:-:S03]  /*05a0*/  IADD3.X R15, PT, PT, R0, UR7, RZ, P1, !PT ;  /* 0x00000007000f7c10 */ /* 0x000fc60008ffe4ff */
[----:B----4-:R0:W-:Y:S04]  /*05b0*/  STG.E desc[UR36][R12.64], R19 ;  /* 0x000000130c007986 */ /* 0x0101e8000c101924 */
[----:B-----5:R0:W-:Y:S04]  /*05c0*/  STG.E desc[UR36][R14.64], R7 ;  /* 0x000000070e007986 */ /* 0x0201e8000c101924 */
[----:B------:R-:W2:Y:S01]  /*05d0*/  LDG.E R29, desc[UR36][R10.64] ;  /* 0x000000240a1d7981 */ /* 0x000ea2000c1e1900 */
[----:B------:R-:W-:Y:S01]  /*05e0*/  BSSY.RECONVERGENT B1, `(.L_x_6) ;  /* 0x000002f000017945 */ /* 0x000fe20003800200 */
[----:B------:R-:W-:Y:S01]  /*05f0*/  VIADD R6, R6, 0x1 ;  /* 0x0000000106067836 */ /* 0x000fe20000000000 */
[----:B--2---:R-:W-:-:S13]  /*0600*/  ISETP.GE.AND P0, PT, R29, 0x1, PT ;  /* 0x000000011d00780c */ /* 0x004fda0003f06270 */
[----:B0-----:R-:W-:Y:S05]  /*0610*/  @!P0 BRA `(.L_x_7) ;  /* 0x0000000000ac8947 */ /* 0x001fea0003800000 */
[----:B------:R-:W0:Y:S01]  /*0620*/  LDCU.64 UR4, c[0x0][0x3a0] ;  /* 0x00007400ff0477ac */ /* 0x000e220008000a00 */
[----:B------:R-:W1:Y:S01]  /*0630*/  LDC.64 R12, c[0x0][0x380] ;  /* 0x0000e000ff0c7b82 */ /* 0x000e620000000a00 */
[----:B------:R-:W-:Y:S02]  /*0640*/  VIADD R7, R7, 0x1 ;  /* 0x0000000107077836 */ /* 0x000fe40000000000 */
[----:B------:R-:W-:-:S05]  /*0650*/  IMAD.MOV.U32 R0, RZ, RZ, RZ ;  /* 0x000000ffff007224 */ /* 0x000fca00078e00ff */
[----:B------:R-:W2:Y:S08]  /*0660*/  LDC.64 R14, c[0x0][0x3b0] ;  /* 0x0000ec00ff0e7b82 */ /* 0x000eb00000000a00 */
[----:B------:R-:W3:Y:S01]  /*0670*/  LDC.64 R18, c[0x0][0x388] ;  /* 0x0000e200ff127b82 */ /* 0x000ee20000000a00 */
[----:B0-----:R-:W-:-:S04]  /*0680*/  LEA R20, P0, R8, UR4, 0x2 ;  /* 0x0000000408147c11 */ /* 0x001fc8000f8010ff */
[----:B------:R-:W-:-:S09]  /*0690*/  LEA.HI.X R21, R8, UR5, R9, 0x2, P0 ;  /* 0x0000000508157c11 */ /* 0x000fd200080f1409 */
.L_x_10:
[----:B------:R-:W4:Y:S02]  /*06a0*/  LDG.E R23, desc[UR36][R20.64] ;  /* 0x0000002414177981 */ /* 0x000f24000c1e1900 */
[----:B----4-:R-:W-:-:S04]  /*06b0*/  IMAD.IADD R23, R23, 0x1, R0 ;  /* 0x0000000117177824 */ /* 0x010fc800078e0200 */
[----:B01----:R-:W-:-:S05]  /*06c0*/  IMAD.WIDE R26, R23, 0x4, R12 ;  /* 0x00000004171a7825 */ /* 0x003fca00078e020c */
[----:B------:R-:W4:Y:S01]  /*06d0*/  LDG.E R22, desc[UR36][R26.64] ;  /* 0x000000241a167981 */ /* 0x000f22000c1e1900 */
[----:B--2---:R-:W-:-:S04]  /*06e0*/  IMAD R16, R17, R14, RZ ;  /* 0x0000000e11107224 */ /* 0x004fc800078e02ff */
[----:B------:R-:W-:Y:S01]  /*06f0*/  IMAD R16, R2, R15, R16 ;  /* 0x0000000f02107224 */ /* 0x000fe200078e0210 */
[----:B----4-:R-:W-:-:S03]  /*0700*/  SHF.R.S32.HI R23, RZ, 0x1f, R22 ;  /* 0x0000001fff177819 */ /* 0x010fc60000011416 */
[----:B------:R-:W-:-:S03]  /*0710*/  IMAD.WIDE.U32 R24, R2, R14, R22 ;  /* 0x0000000e02187225 */ /* 0x000fc600078e0016 */
[----:B---3--:R-:W-:-:S04]  /*0720*/  IADD3 R24, P0, PT, R24, R18, RZ ;  /* 0x0000001218187210 */ /* 0x008fc80007f1e0ff */
[----:B------:R-:W-:-:S05]  /*0730*/  IADD3.X R25, PT, PT, R19, R16, R25, P0, !PT ;  /* 0x0000001013197210 */ /* 0x000fca00007fe419 */
[----:B------:R-:W2:Y:S01]  /*0740*/  LDG.E.U8 R24, desc[UR36][R24.64] ;  /* 0x0000002418187981 */ /* 0x000ea2000c1e1100 */
[----:B------:R-:W-:Y:S01]  /*0750*/  BSSY.RECONVERGENT B2, `(.L_x_8) ;  /* 0x0000014000027945 */ /* 0x000fe20003800200 */
[----:B--2---:R-:W-:-:S13]  /*0760*/  ISETP.NE.AND P0, PT, R24, RZ, PT ;  /* 0x000000ff1800720c */ /* 0x004fda0003f05270 */
[----:B------:R-:W-:Y:S05]  /*0770*/  @P0 BRA `(.L_x_9) ;  /* 0x0000000000440947 */ /* 0x000fea0003800000 */
[----:B------:R-:W-:-:S05]  /*0780*/  IMAD.WIDE R24, R3, 0xc, R4 ;  /* 0x0000000c03187825 */ /* 0x000fca00078e0204 */
[----:B------:R0:W-:Y:S04]  /*0790*/  ST.E desc[UR36][R24.64], R22 ;  /* 0x0000001618007985 */ /* 0x0001e8000c101924 */
[----:B------:R0:W-:Y:S04]  /*07a0*/  ST.E desc[UR36][R24.64+0x4], R8 ;  /* 0x0000040818007985 */ /* 0x0001e8000c101924 */
[----:B------:R0:W-:Y:S04]  /*07b0*/  ST.E desc[UR36][R24.64+0x8], R7 ;  /* 0x0000080718007985 */ /* 0x0001e8000c101924 */
[----:B------:R-:W2:Y:S02]  /*07c0*/  LDG.E R23, desc[UR36][R20.64] ;  /* 0x0000002414177981 */ /* 0x000ea4000c1e1900 */
[----:B--2---:R-:W-:-:S05]  /*07d0*/  IADD3 R23, PT, PT, R23, R0, RZ ;  /* 0x0000000017177210 */ /* 0x004fca0007ffe0ff */
[----:B------:R-:W-:-:S05]  /*07e0*/  IMAD.WIDE R28, R23, 0x4, R12 ;  /* 0x00000004171c7825 */ /* 0x000fca00078e020c */
[----:B------:R-:W2:Y:S01]  /*07f0*/  LDG.E R26, desc[UR36][R28.64] ;  /* 0x000000241c1a7981 */ /* 0x000ea2000c1e1900 */
[----:B------:R-:W-:Y:S01]  /*0800*/  IMAD.MOV.U32 R23, RZ, RZ, 0x1 ;  /* 0x00000001ff177424 */ /* 0x000fe200078e00ff */
[----:B--2---:R-:W-:-:S03]  /*0810*/  SHF.R.S32.HI R27, RZ, 0x1f, R26 ;  /* 0x0000001fff1b7819 */ /* 0x004fc6000001141a */
[----:B------:R-:W-:-:S03]  /*0820*/  IMAD.WIDE.U32 R26, R2, R14, R26 ;  /* 0x0000000e021a7225 */ /* 0x000fc600078e001a */
[----:B------:R-:W-:-:S04]  /*0830*/  IADD3 R26, P0, PT, R26, R18, RZ ;  /* 0x000000121a1a7210 */ /* 0x000fc80007f1e0ff */
[----:B------:R-:W-:Y:S02]  /*0840*/  IADD3.X R27, PT, PT, R19, R16, R27, P0, !PT ;  /* 0x00000010131b7210 */ /* 0x000fe400007fe41b */
[----:B------:R-:W-:-:S05]  /*0850*/  PRMT R16, R23, 0x7610, R16 ;  /* 0x0000761017107816 */ /* 0x000fca0000000010 */
[----:B------:R0:W-:Y:S04]  /*0860*/  STG.E.U8 desc[UR36][R26.64], R16 ;  /* 0x000000101a007986 */ /* 0x0001e8000c101124 */
[----:B------:R0:W5:Y:S01]  /*0870*/  LDG.E R29, desc[UR36][R10.64] ;  /* 0x000000240a1d7981 */ /* 0x000162000c1e1900 */
[----:B------:R-:W-:-:S07]  /*0880*/  VIADD R3, R3, 0x1 ;  /* 0x0000000103037836 */ /* 0x000fce0000000000 */
.L_x_9:
[----:B------:R-:W-:Y:S05]  /*0890*/  BSYNC.RECONVERGENT B2 ;  /* 0x0000000000027941 */ /* 0x000fea0003800200 */
.L_x_8:
[----:B------:R-:W-:-:S05]  /*08a0*/  VIADD R0, R0, 0x1 ;  /* 0x0000000100007836 */ /* 0x000fca0000000000 */
[----:B-----5:R-:W-:-:S13]  /*08b0*/  ISETP.GE.AND P0, PT, R0, R29, PT ;  /* 0x0000001d0000720c */ /* 0x020fda0003f06270 */
[----:B------:R-:W-:Y:S05]  /*08c0*/  @!P0 BRA `(.L_x_10) ;  /* 0xfffffffc00748947 */ /* 0x000fea000383ffff */
.L_x_7:
[----:B------:R-:W-:Y:S05]  /*08d0*/  BSYNC.RECONVERGENT B1 ;  /* 0x0000000000017941 */ /* 0x000fea0003800200 */
.L_x_6:
[----:B------:R-:W-:-:S13]  /*08e0*/  ISETP.NE.AND P0, PT, R6, R3, PT ;  /* 0x000000030600720c */ /* 0x000fda0003f05270 */
[----:B------:R-:W-:Y:S05]  /*08f0*/  @P0 BRA `(.L_x_11) ;  /* 0xfffffff800e00947 */ /* 0x000fea000383ffff */
.L_x_5:
[----:B------:R-:W-:Y:S05]  /*0900*/  BSYNC.RECONVERGENT B0 ;  /* 0x0000000000007941 */ /* 0x000fea0003800200 */
.L_x_4:
[----:B------:R-:W-:-:S04]  /*0910*/  MOV R0, 0x8 ;  /* 0x0000000800007802 */ /* 0x000fc80000000f00 */
[----:B------:R1:W2:Y:S03]  /*0920*/  LDC.64 R2, c[0x4][R0] ;  /* 0x0100000000027b82 */ /* 0x0002a60000000a00 */
[----:B------:R-:W-:-:S07]  /*0930*/  LEPC R20, `(.L_x_12) ;  /* 0x000000001014794e */ /* 0x000fce0000000000 */
[----:B012---:R-:W-:Y:S05]  /*0940*/  CALL.ABS.NOINC R2 ;  /* 0x0000000002007343 */ /* 0x007fea0003c00000 */
.L_x_12:
[----:B------:R-:W-:Y:S05]  /*0950*/  EXIT ;  /* 0x000000000000794d */ /* 0x000fea0003800000 */
.L_x_13:
[----:B------:R-:W-:-:S00]  /*0960*/  BRA `(.L_x_13) ;  /* 0xfffffffc00fc7947 */ /* 0x000fc0000383ffff */
[----:B------:R-:W-:-:S00]  /*0970*/  NOP ;  /* 0x0000000000007918 */ /* 0x000fc00000000000 */
        /* <DEDUP_REMOVED lines=8> */
.L_x_14:


//--------------------- .nv.shared.reserved.0     --------------------------
	.section	.nv.shared.reserved.0,"aw",@nobits
	.weak		__nv_reservedSMEM_offset_0_alias
	.size		__nv_reservedSMEM_offset_0_alias, 0, 64
	.other		__nv_reservedSMEM_offset_0_alias,@"STO_CUDA_RESERVED_SHARED STV_DEFAULT"
__nv_reservedSMEM_offset_0_alias:
	.zero		0
	.zero		64


//--------------------- .nv.constant0._Z11process_rowPiPbS_S_S_S_m --------------------------
	.section	.nv.constant0._Z11process_rowPiPbS_S_S_S_m,"a",@progbits
	.sectionflags	@""
	.align	4
.nv.constant0._Z11process_rowPiPbS_S_S_S_m:
	.zero		952


//--------------------- SYMBOLS --------------------------

	.type		.nv.reservedSmem.offset0,@object
	.size		.nv.reservedSmem.offset0,0x4
	.type		malloc,@function
	.type		free,@function
